//
// Generated by NVIDIA NVVM Compiler
//
// Compiler Build ID: CL-36424714
// Cuda compilation tools, release 13.0, V13.0.88
// Based on NVVM 20.0.0
//

.version 9.0
.target sm_100
.address_size 64

	// .globl	_Z4sinePfS_i
.global .align 4 .b8 __cudart_i2opi_f[24] = {65, 144, 67, 60, 153, 149, 98, 219, 192, 221, 52, 245, 209, 87, 39, 252, 41, 21, 68, 78, 110, 131, 249, 162};

.visible .entry _Z4sinePfS_i(
	.param .u64 .ptr .align 1 _Z4sinePfS_i_param_0,
	.param .u64 .ptr .align 1 _Z4sinePfS_i_param_1,
	.param .u32 _Z4sinePfS_i_param_2
)
{
	.local .align 4 .b8 	__local_depot0[28];
	.reg .b64 	%SP;
	.reg .b64 	%SPL;
	.reg .pred 	%p<10>;
	.reg .b32 	%r<42>;
	.reg .b32 	%f<28>;
	.reg .b64 	%rd<29>;
	.reg .b64 	%fd<3>;

	mov.u64 	%SPL, __local_depot0;
	ld.param.u64 	%rd9, [_Z4sinePfS_i_param_0];
	ld.param.u64 	%rd10, [_Z4sinePfS_i_param_1];
	ld.param.u32 	%r16, [_Z4sinePfS_i_param_2];
	add.u64 	%rd1, %SPL, 0;
	mov.u32 	%r1, %tid.x;
	setp.ge.s32 	%p1, %r1, %r16;
	@%p1 bra 	$L__BB0_10;
	cvta.to.global.u64 	%rd12, %rd9;
	mul.wide.u32 	%rd13, %r1, 4;
	add.s64 	%rd14, %rd12, %rd13;
	ld.global.f32 	%f1, [%rd14];
	mul.f32 	%f7, %f1, 0f3F22F983;
	cvt.rni.s32.f32 	%r41, %f7;
	cvt.rn.f32.s32 	%f8, %r41;
	fma.rn.f32 	%f9, %f8, 0fBFC90FDA, %f1;
	fma.rn.f32 	%f10, %f8, 0fB3A22168, %f9;
	fma.rn.f32 	%f27, %f8, 0fA7C234C5, %f10;
	abs.f32 	%f3, %f1;
	setp.ltu.f32 	%p2, %f3, 0f47CE4780;
	@%p2 bra 	$L__BB0_9;
	setp.neu.f32 	%p3, %f3, 0f7F800000;
	@%p3 bra 	$L__BB0_4;
	mov.f32 	%f13, 0f00000000;
	mul.rn.f32 	%f27, %f1, %f13;
	mov.b32 	%r41, 0;
	bra.uni 	$L__BB0_9;
$L__BB0_4:
	mov.b32 	%r3, %f1;
	shl.b32 	%r18, %r3, 8;
	or.b32  	%r4, %r18, -2147483648;
	mov.b64 	%rd28, 0;
	mov.b32 	%r38, 0;
	mov.u64 	%rd26, __cudart_i2opi_f;
	mov.u64 	%rd27, %rd1;
$L__BB0_5:
	.pragma "nounroll";
	ld.global.nc.u32 	%r19, [%rd26];
	mad.wide.u32 	%rd17, %r19, %r4, %rd28;
	shr.u64 	%rd28, %rd17, 32;
	st.local.u32 	[%rd27], %rd17;
	add.s32 	%r38, %r38, 1;
	add.s64 	%rd27, %rd27, 4;
	add.s64 	%rd26, %rd26, 4;
	setp.ne.s32 	%p4, %r38, 6;
	@%p4 bra 	$L__BB0_5;
	shr.u32 	%r20, %r3, 23;
	st.local.u32 	[%rd1+24], %rd28;
	and.b32  	%r7, %r20, 31;
	and.b32  	%r21, %r20, 224;
	add.s32 	%r22, %r21, -128;
	shr.u32 	%r23, %r22, 5;
	mul.wide.u32 	%rd18, %r23, 4;
	sub.s64 	%rd8, %rd1, %rd18;
	ld.local.u32 	%r39, [%rd8+24];
	ld.local.u32 	%r40, [%rd8+20];
	setp.eq.s32 	%p5, %r7, 0;
	@%p5 bra 	$L__BB0_8;
	shf.l.wrap.b32 	%r39, %r40, %r39, %r7;
	ld.local.u32 	%r24, [%rd8+16];
	shf.l.wrap.b32 	%r40, %r24, %r40, %r7;
$L__BB0_8:
	shr.u32 	%r25, %r39, 30;
	shf.l.wrap.b32 	%r26, %r40, %r39, 2;
	shl.b32 	%r27, %r40, 2;
	shr.u32 	%r28, %r26, 31;
	add.s32 	%r29, %r28, %r25;
	neg.s32 	%r30, %r29;
	setp.lt.s32 	%p6, %r3, 0;
	selp.b32 	%r41, %r30, %r29, %p6;
	xor.b32  	%r31, %r26, %r3;
	shr.s32 	%r32, %r26, 31;
	xor.b32  	%r33, %r32, %r26;
	xor.b32  	%r34, %r32, %r27;
	cvt.u64.u32 	%rd19, %r33;
	shl.b64 	%rd20, %rd19, 32;
	cvt.u64.u32 	%rd21, %r34;
	or.b64  	%rd22, %rd20, %rd21;
	cvt.rn.f64.s64 	%fd1, %rd22;
	mul.f64 	%fd2, %fd1, 0d3BF921FB54442D19;
	cvt.rn.f32.f64 	%f11, %fd2;
	neg.f32 	%f12, %f11;
	setp.lt.s32 	%p7, %r31, 0;
	selp.f32 	%f27, %f12, %f11, %p7;
$L__BB0_9:
	mul.rn.f32 	%f14, %f27, %f27;
	and.b32  	%r36, %r41, 1;
	setp.eq.b32 	%p8, %r36, 1;
	selp.f32 	%f15, 0f3F800000, %f27, %p8;
	fma.rn.f32 	%f16, %f14, %f15, 0f00000000;
	fma.rn.f32 	%f17, %f14, 0f37CBAC00, 0fBAB607ED;
	selp.f32 	%f18, %f17, 0fB94D4153, %p8;
	selp.f32 	%f19, 0f3D2AAABB, 0f3C0885E4, %p8;
	fma.rn.f32 	%f20, %f18, %f14, %f19;
	selp.f32 	%f21, 0fBEFFFFFF, 0fBE2AAAA8, %p8;
	fma.rn.f32 	%f22, %f20, %f14, %f21;
	fma.rn.f32 	%f23, %f22, %f16, %f15;
	and.b32  	%r37, %r41, 2;
	setp.eq.s32 	%p9, %r37, 0;
	mov.f32 	%f24, 0f00000000;
	sub.f32 	%f25, %f24, %f23;
	selp.f32 	%f26, %f23, %f25, %p9;
	cvta.to.global.u64 	%rd23, %rd10;
	add.s64 	%rd25, %rd23, %rd13;
	st.global.f32 	[%rd25], %f26;
$L__BB0_10:
	ret;

}


// ===== COMPILED SASS (sm_100) =====

	.target	sm_100

	.elftype	@"ET_EXEC"


//--------------------- .note.nv.tkinfo           --------------------------
	.section	.note.nv.tkinfo,"",@"SHT_NOTE"
	.sectionflags	@"SHF_NOTE_NV_TKINFO"
	.tkinfo
        /*0018*/ 	.word	0x00000002
        /*0030*/ 	.string	""
        /*0030*/ 	.string	"ptxas"
        /*0030*/ 	.string	"Cuda compilation tools, release 13.0, V13.0.88"
        /*0030*/ 	.string	"Build cuda_13.0.r13.0/compiler.36424714_0"
        /*0030*/ 	.string	"-arch sm_100 -m 64 "



//--------------------- .note.nv.cuinfo           --------------------------
	.section	.note.nv.cuinfo,"",@"SHT_NOTE"
	.sectionflags	@"SHF_NOTE_NV_CUINFO"
        /*0018*/ 	.short	0x0002
        /*001a*/ 	.short	0x0064
        /*001c*/ 	.short	0x0082
	.zero		2


//--------------------- .nv.info                  --------------------------
	.section	.nv.info,"",@"SHT_CUDA_INFO"
	.align	4


	//----- nvinfo : EIATTR_REGCOUNT
	.align		4
        /*0000*/ 	.byte	0x04, 0x2f
        /*0002*/ 	.short	(.L_2 - .L_1)
	.align		4
.L_1:
        /*0004*/ 	.word	index@(_Z4sinePfS_i)
        /*0008*/ 	.word	0x00000012


	//----- nvinfo : EIATTR_FRAME_SIZE
	.align		4
.L_2:
        /*000c*/ 	.byte	0x04, 0x11
        /*000e*/ 	.short	(.L_4 - .L_3)
	.align		4
.L_3:
        /*0010*/ 	.word	index@(_Z4sinePfS_i)
        /*0014*/ 	.word	0x00000000


	//----- nvinfo : EIATTR_MIN_STACK_SIZE
	.align		4
.L_4:
        /*0018*/ 	.byte	0x04, 0x12
        /*001a*/ 	.short	(.L_6 - .L_5)
	.align		4
.L_5:
        /*001c*/ 	.word	index@(_Z4sinePfS_i)
        /*0020*/ 	.word	0x00000000
.L_6:


//--------------------- .nv.compat                --------------------------
	.section	.nv.compat,"",@"SHT_CUDA_COMPAT_INFO"
	.align	4
        /*0000*/ 	.byte	0x02, 0x09, 0x00, 0x00, 0x02, 0x02, 0x01, 0x00, 0x02, 0x05, 0x05, 0x00, 0x03, 0x07, 0x01, 0x01
        /*0010*/ 	.byte	0x02, 0x03, 0x00, 0x00, 0x02, 0x06, 0x01, 0x00, 0x04, 0x0b, 0x08, 0x00, 0x01, 0x00, 0x00, 0x00
        /*0020*/ 	.byte	0x00, 0x00, 0x00, 0x00


//--------------------- .nv.info._Z4sinePfS_i     --------------------------
	.section	.nv.info._Z4sinePfS_i,"",@"SHT_CUDA_INFO"
	.sectionflags	@""
	.align	4


	//----- nvinfo : EIATTR_CUDA_API_VERSION
	.align		4
        /*0000*/ 	.byte	0x04, 0x37
        /*0002*/ 	.short	(.L_8 - .L_7)
.L_7:
        /*0004*/ 	.word	0x00000082


	//----- nvinfo : EIATTR_KPARAM_INFO
	.align		4
.L_8:
        /*0008*/ 	.byte	0x04, 0x17
        /*000a*/ 	.short	(.L_10 - .L_9)
.L_9:
        /*000c*/ 	.word	0x00000000
        /*0010*/ 	.short	0x0002
        /*0012*/ 	.short	0x0010
        /*0014*/ 	.byte	0x00, 0xf0, 0x11, 0x00


	//----- nvinfo : EIATTR_KPARAM_INFO
	.align		4
.L_10:
        /*0018*/ 	.byte	0x04, 0x17
        /*001a*/ 	.short	(.L_12 - .L_11)
.L_11:
        /*001c*/ 	.word	0x00000000
        /*0020*/ 	.short	0x0001
        /*0022*/ 	.short	0x0008
        /*0024*/ 	.byte	0x00, 0xf5, 0x21, 0x00


	//----- nvinfo : EIATTR_KPARAM_INFO
	.align		4
.L_12:
        /*0028*/ 	.byte	0x04, 0x17
        /*002a*/ 	.short	(.L_14 - .L_13)
.L_13:
        /*002c*/ 	.word	0x00000000
        /*0030*/ 	.short	0x0000
        /*0032*/ 	.short	0x0000
        /*0034*/ 	.byte	0x00, 0xf5, 0x21, 0x00


	//----- nvinfo : EIATTR_SPARSE_MMA_MASK
	.align		4
.L_14:
        /*0038*/ 	.byte	0x03, 0x50
        /*003a*/ 	.short	0x0000


	//----- nvinfo : EIATTR_MAXREG_COUNT
	.align		4
        /*003c*/ 	.byte	0x03, 0x1b
        /*003e*/ 	.short	0x00ff


	//----- nvinfo : EIATTR_MERCURY_ISA_VERSION
	.align		4
        /*0040*/ 	.byte	0x03, 0x5f
        /*0042*/ 	.short	0x0101


	//----- nvinfo : EIATTR_VRC_CTA_INIT_COUNT
	.align		4
        /*0044*/ 	.byte	0x02, 0x4a
	.zero		1
	.zero		1


	//----- nvinfo : EIATTR_EXIT_INSTR_OFFSETS
	.align		4
        /*0048*/ 	.byte	0x04, 0x1c
        /*004a*/ 	.short	(.L_16 - .L_15)


	//   ....[0]....
.L_15:
        /*004c*/ 	.word	0x00000040


	//   ....[1]....
        /*0050*/ 	.word	0x00000870


	//----- nvinfo : EIATTR_CRS_STACK_SIZE
	.align		4
.L_16:
        /*0054*/ 	.byte	0x04, 0x1e
        /*0056*/ 	.short	(.L_18 - .L_17)
.L_17:
        /*0058*/ 	.word	0x00000000


	//----- nvinfo : EIATTR_CBANK_PARAM_SIZE
	.align		4
.L_18:
        /*005c*/ 	.byte	0x03, 0x19
        /*005e*/ 	.short	0x0014


	//----- nvinfo : EIATTR_PARAM_CBANK
	.align		4
        /*0060*/ 	.byte	0x04, 0x0a
        /*0062*/ 	.short	(.L_20 - .L_19)
	.align		4
.L_19:
        /*0064*/ 	.word	index@(.nv.constant0._Z4sinePfS_i)
        /*0068*/ 	.short	0x0380
        /*006a*/ 	.short	0x0014


	//----- nvinfo : EIATTR_SW_WAR
	.align		4
.L_20:
        /*006c*/ 	.byte	0x04, 0x36
        /*006e*/ 	.short	(.L_22 - .L_21)
.L_21:
        /*0070*/ 	.word	0x00000008
.L_22:


//--------------------- .nv.callgraph             --------------------------
	.section	.nv.callgraph,"",@"SHT_CUDA_CALLGRAPH"
	.align	4
	.sectionentsize	8
	.align		4
        /*0000*/ 	.word	0x00000000
	.align		4
        /*0004*/ 	.word	0xffffffff
	.align		4
        /*0008*/ 	.word	0x00000000
	.align		4
        /*000c*/ 	.word	0xfffffffe
	.align		4
        /*0010*/ 	.word	0x00000000
	.align		4
        /*0014*/ 	.word	0xfffffffd
	.align		4
        /*0018*/ 	.word	0x00000000
	.align		4
        /*001c*/ 	.word	0xfffffffc


//--------------------- .nv.constant4             --------------------------
	.section	.nv.constant4,"a",@progbits
	.align	8
	.align		8
.nv.constant4:
        /*0000*/ 	.dword	__cudart_i2opi_f


//--------------------- .text._Z4sinePfS_i        --------------------------
	.section	.text._Z4sinePfS_i,"ax",@progbits
	.align	128
        .global         _Z4sinePfS_i
        .type           _Z4sinePfS_i,@function
        .size           _Z4sinePfS_i,(.L_x_6 - _Z4sinePfS_i)
        .other          _Z4sinePfS_i,@"STO_CUDA_ENTRY STV_DEFAULT"
_Z4sinePfS_i:
.text._Z4sinePfS_i:
[----:B------:R-:W-:Y:S01]  /*0000*/  LDC R1, c[0x0][0x37c] ;  /* 0x0000df00ff017b82 */ /* 0x000fe20000000800 */
[----:B------:R-:W0:Y:S01]  /*0010*/  S2R R2, SR_TID.X ;  /* 0x0000000000027919 */ /* 0x000e220000002100 */
[----:B------:R-:W0:Y:S02]  /*0020*/  LDCU UR4, c[0x0][0x390] ;  /* 0x00007200ff0477ac */ /* 0x000e240008000800 */
[----:B0-----:R-:W-:-:S13]  /*0030*/  ISETP.GE.AND P0, PT, R2, UR4, PT ;  /* 0x0000000402007c0c */ /* 0x001fda000bf06270 */
[----:B------:R-:W-:Y:S05]  /*0040*/  @P0 EXIT ;  /* 0x000000000000094d */ /* 0x000fea0003800000 */
[----:B------:R-:W0:Y:S01]  /*0050*/  LDC.64 R4, c[0x0][0x380] ;  /* 0x0000e000ff047b82 */ /* 0x000e220000000a00 */
[----:B------:R-:W1:Y:S01]  /*0060*/  LDCU.64 UR6, c[0x0][0x358] ;  /* 0x00006b00ff0677ac */ /* 0x000e620008000a00 */
[----:B0-----:R-:W-:-:S05]  /*0070*/  IMAD.WIDE.U32 R4, R2, 0x4, R4 ;  /* 0x0000000402047825 */ /* 0x001fca00078e0004 */
[----:B-1----:R-:W2:Y:S01]  /*0080*/  LDG.E R0, desc[UR6][R4.64] ;  /* 0x0000000604007981 */ /* 0x002ea2000c1e1900 */
[----:B------:R-:W-:Y:S01]  /*0090*/  BSSY.RECONVERGENT B0, `(.L_x_0) ;  /* 0x0000069000007945 */ /* 0x000fe20003800200 */
[C---:B--2---:R-:W-:Y:S01]  /*00a0*/  FMUL R3, R0.reuse, 0.63661974668502807617 ;  /* 0x3f22f98300037820 */ /* 0x044fe20000400000 */
[----:B------:R-:W-:-:S05]  /*00b0*/  FSETP.GE.AND P0, PT, |R0|, 105615, PT ;  /* 0x47ce47800000780b */ /* 0x000fca0003f06200 */
[----:B------:R-:W0:Y:S02]  /*00c0*/  F2I.NTZ R3, R3 ;  /* 0x0000000300037305 */ /* 0x000e240000203100 */
[----:B0-----:R-:W-:-:S05]  /*00d0*/  I2FP.F32.S32 R7, R3 ;  /* 0x0000000300077245 */ /* 0x001fca0000201400 */
[----:B------:R-:W-:-:S04]  /*00e0*/  FFMA R6, R7, -1.5707962512969970703, R0 ;  /* 0xbfc90fda07067823 */ /* 0x000fc80000000000 */
[----:B------:R-:W-:-:S04]  /*00f0*/  FFMA R6, R7, -7.5497894158615963534e-08, R6 ;  /* 0xb3a2216807067823 */ /* 0x000fc80000000006 */
[----:B------:R-:W-:Y:S01]  /*0100*/  FFMA R6, R7, -5.3903029534742383927e-15, R6 ;  /* 0xa7c234c507067823 */ /* 0x000fe20000000006 */
[----:B------:R-:W-:Y:S06]  /*0110*/  @!P0 BRA `(.L_x_1) ;  /* 0x0000000400808947 */ /* 0x000fec0003800000 */
[----:B------:R-:W-:-:S13]  /*0120*/  FSETP.NEU.AND P0, PT, |R0|, +INF , PT ;  /* 0x7f8000000000780b */ /* 0x000fda0003f0d200 */
[----:B------:R-:W-:Y:S01]  /*0130*/  @!P0 FMUL R6, RZ, R0 ;  /* 0x00000000ff068220 */ /* 0x000fe20000400000 */
[----:B------:R-:W-:Y:S01]  /*0140*/  @!P0 IMAD.MOV.U32 R3, RZ, RZ, RZ ;  /* 0x000000ffff038224 */ /* 0x000fe200078e00ff */
[----:B------:R-:W-:Y:S06]  /*0150*/  @!P0 BRA `(.L_x_1) ;  /* 0x0000000400708947 */ /* 0x000fec0003800000 */
[----:B------:R-:W-:Y:S01]  /*0160*/  IMAD.SHL.U32 R3, R0, 0x100, RZ ;  /* 0x0000010000037824 */ /* 0x000fe200078e00ff */
[----:B------:R-:W0:Y:S01]  /*0170*/  LDCU.64 UR8, c[0x4][URZ] ;  /* 0x01000000ff0877ac */ /* 0x000e220008000a00 */
[----:B------:R-:W-:Y:S02]  /*0180*/  IMAD.MOV.U32 R11, RZ, RZ, RZ ;  /* 0x000000ffff0b7224 */ /* 0x000fe400078e00ff */
[----:B------:R-:W-:Y:S01]  /*0190*/  IMAD.MOV.U32 R8, RZ, RZ, RZ ;  /* 0x000000ffff087224 */ /* 0x000fe200078e00ff */
[----:B------:R-:W-:Y:S01]  /*01a0*/  LOP3.LUT R3, R3, 0x80000000, RZ, 0xfc, !PT ;  /* 0x8000000003037812 */ /* 0x000fe200078efcff */
[----:B------:R-:W-:Y:S01]  /*01b0*/  UMOV UR5, URZ ;  /* 0x000000ff00057c82 */ /* 0x000fe20008000000 */
[----:B------:R-:W-:-:S05]  /*01c0*/  UMOV UR4, URZ ;  /* 0x000000ff00047c82 */ /* 0x000fca0008000000 */
.L_x_2:
[----:B0-----:R-:W-:Y:S02]  /*01d0*/  IMAD.U32 R6, RZ, RZ, UR8 ;  /* 0x00000008ff067e24 */ /* 0x001fe4000f8e00ff */
[----:B------:R-:W-:-:S05]  /*01e0*/  IMAD.U32 R7, RZ, RZ, UR9 ;  /* 0x00000009ff077e24 */ /* 0x000fca000f8e00ff */
[----:B------:R-:W2:Y:S01]  /*01f0*/  LDG.E.CONSTANT R4, desc[UR6][R6.64] ;  /* 0x0000000606047981 */ /* 0x000ea2000c1e9900 */
[----:B------:R-:W-:Y:S01]  /*0200*/  UIADD3 UR4, UPT, UPT, UR4, 0x1, URZ ;  /* 0x0000000104047890 */ /* 0x000fe2000fffe0ff */
[C---:B------:R-:W-:Y:S01]  /*0210*/  ISETP.EQ.AND P0, PT, R8.reuse, RZ, PT ;  /* 0x000000ff0800720c */ /* 0x040fe20003f02270 */
[----:B------:R-:W-:Y:S01]  /*0220*/  UIADD3 UR8, UP1, UPT, UR8, 0x4, URZ ;  /* 0x0000000408087890 */ /* 0x000fe2000ff3e0ff */
[C---:B------:R-:W-:Y:S01]  /*0230*/  ISETP.EQ.AND P1, PT, R8.reuse, 0x4, PT ;  /* 0x000000040800780c */ /* 0x040fe20003f22270 */
[----:B------:R-:W-:Y:S01]  /*0240*/  UISETP.NE.AND UP0, UPT, UR4, 0x6, UPT ;  /* 0x000000060400788c */ /* 0x000fe2000bf05270 */
[C---:B------:R-:W-:Y:S01]  /*0250*/  ISETP.EQ.AND P2, PT, R8.reuse, 0x8, PT ;  /* 0x000000080800780c */ /* 0x040fe20003f42270 */
[----:B------:R-:W-:Y:S01]  /*0260*/  UIADD3.X UR9, UPT, UPT, URZ, UR9, URZ, UP1, !UPT ;  /* 0x00000009ff097290 */ /* 0x000fe20008ffe4ff */
[C---:B------:R-:W-:Y:S02]  /*0270*/  ISETP.EQ.AND P3, PT, R8.reuse, 0xc, PT ;  /* 0x0000000c0800780c */ /* 0x040fe40003f62270 */
[----:B------:R-:W-:-:S02]  /*0280*/  ISETP.EQ.AND P4, PT, R8, 0x10, PT ;  /* 0x000000100800780c */ /* 0x000fc40003f82270 */
[C---:B------:R-:W-:Y:S02]  /*0290*/  ISETP.EQ.AND P5, PT, R8.reuse, 0x14, PT ;  /* 0x000000140800780c */ /* 0x040fe40003fa2270 */
[----:B------:R-:W-:Y:S01]  /*02a0*/  IADD3 R8, PT, PT, R8, 0x4, RZ ;  /* 0x0000000408087810 */ /* 0x000fe20007ffe0ff */
[----:B--2---:R-:W-:-:S03]  /*02b0*/  IMAD.WIDE.U32 R4, R4, R3, RZ ;  /* 0x0000000304047225 */ /* 0x004fc600078e00ff */
[----:B------:R-:W-:-:S04]  /*02c0*/  IADD3 R4, P6, PT, R4, R11, RZ ;  /* 0x0000000b04047210 */ /* 0x000fc80007fde0ff */
[----:B------:R-:W-:Y:S01]  /*02d0*/  IADD3.X R11, PT, PT, R5, UR5, RZ, P6, !PT ;  /* 0x00000005050b7c10 */ /* 0x000fe2000b7fe4ff */
[--C-:B------:R-:W-:Y:S01]  /*02e0*/  @P1 IMAD.MOV.U32 R10, RZ, RZ, R4.reuse ;  /* 0x000000ffff0a1224 */ /* 0x100fe200078e0004 */
[----:B------:R-:W-:Y:S01]  /*02f0*/  @P0 MOV R9, R4 ;  /* 0x0000000400090202 */ /* 0x000fe20000000f00 */
[--C-:B------:R-:W-:Y:S02]  /*0300*/  @P2 IMAD.MOV.U32 R12, RZ, RZ, R4.reuse ;  /* 0x000000ffff0c2224 */ /* 0x100fe400078e0004 */
[--C-:B------:R-:W-:Y:S02]  /*0310*/  @P3 IMAD.MOV.U32 R13, RZ, RZ, R4.reuse ;  /* 0x000000ffff0d3224 */ /* 0x100fe400078e0004 */
[--C-:B------:R-:W-:Y:S02]  /*0320*/  @P4 IMAD.MOV.U32 R14, RZ, RZ, R4.reuse ;  /* 0x000000ffff0e4224 */ /* 0x100fe400078e0004 */
[----:B------:R-:W-:Y:S01]  /*0330*/  @P5 IMAD.MOV.U32 R15, RZ, RZ, R4 ;  /* 0x000000ffff0f5224 */ /* 0x000fe200078e0004 */
[----:B------:R-:W-:Y:S06]  /*0340*/  BRA.U UP0, `(.L_x_2) ;  /* 0xfffffffd00a07547 */ /* 0x000fec000b83ffff */
[----:B------:R-:W-:Y:S01]  /*0350*/  SHF.R.U32.HI R3, RZ, 0x17, R0 ;  /* 0x00000017ff037819 */ /* 0x000fe20000011600 */
[----:B------:R-:W-:Y:S03]  /*0360*/  BSSY.RECONVERGENT B1, `(.L_x_3) ;  /* 0x0000029000017945 */ /* 0x000fe60003800200 */
[C---:B------:R-:W-:Y:S02]  /*0370*/  LOP3.LUT R4, R3.reuse, 0xe0, RZ, 0xc0, !PT ;  /* 0x000000e003047812 */ /* 0x040fe400078ec0ff */
[----:B------:R-:W-:-:S03]  /*0380*/  LOP3.LUT P6, RZ, R3, 0x1f, RZ, 0xc0, !PT ;  /* 0x0000001f03ff7812 */ /* 0x000fc600078cc0ff */
[----:B------:R-:W-:-:S05]  /*0390*/  VIADD R4, R4, 0xffffff80 ;  /* 0xffffff8004047836 */ /* 0x000fca0000000000 */
[----:B------:R-:W-:-:S05]  /*03a0*/  SHF.R.U32.HI R4, RZ, 0x5, R4 ;  /* 0x00000005ff047819 */ /* 0x000fca0000011604 */
[----:B------:R-:W-:-:S05]  /*03b0*/  IMAD.U32 R6, R4, -0x4, RZ ;  /* 0xfffffffc04067824 */ /* 0x000fca00078e00ff */
[C---:B------:R-:W-:Y:S02]  /*03c0*/  ISETP.EQ.AND P3, PT, R6.reuse, -0x18, PT ;  /* 0xffffffe80600780c */ /* 0x040fe40003f62270 */
[C---:B------:R-:W-:Y:S02]  /*03d0*/  ISETP.EQ.AND P4, PT, R6.reuse, -0x14, PT ;  /* 0xffffffec0600780c */ /* 0x040fe40003f82270 */
[C---:B------:R-:W-:Y:S02]  /*03e0*/  ISETP.EQ.AND P2, PT, R6.reuse, -0x10, PT ;  /* 0xfffffff00600780c */ /* 0x040fe40003f42270 */
[C---:B------:R-:W-:Y:S02]  /*03f0*/  ISETP.EQ.AND P1, PT, R6.reuse, -0xc, PT ;  /* 0xfffffff40600780c */ /* 0x040fe40003f22270 */
[C---:B------:R-:W-:Y:S02]  /*0400*/  ISETP.EQ.AND P0, PT, R6.reuse, -0x8, PT ;  /* 0xfffffff80600780c */ /* 0x040fe40003f02270 */
[----:B------:R-:W-:-:S03]  /*0410*/  ISETP.EQ.AND P5, PT, R6, RZ, PT ;  /* 0x000000ff0600720c */ /* 0x000fc60003fa2270 */
[--C-:B------:R-:W-:Y:S01]  /*0420*/  @P3 IMAD.MOV.U32 R4, RZ, RZ, R9.reuse ;  /* 0x000000ffff043224 */ /* 0x100fe200078e0009 */
[C---:B------:R-:W-:Y:S01]  /*0430*/  ISETP.EQ.AND P3, PT, R6.reuse, -0x4, PT ;  /* 0xfffffffc0600780c */ /* 0x040fe20003f62270 */
[----:B------:R-:W-:Y:S02]  /*0440*/  @P4 IMAD.MOV.U32 R5, RZ, RZ, R9 ;  /* 0x000000ffff054224 */ /* 0x000fe400078e0009 */
[----:B------:R-:W-:Y:S01]  /*0450*/  @P4 IMAD.MOV.U32 R4, RZ, RZ, R10 ;  /* 0x000000ffff044224 */ /* 0x000fe200078e000a */
[----:B------:R-:W-:Y:S01]  /*0460*/  ISETP.EQ.AND P4, PT, R6, 0x4, PT ;  /* 0x000000040600780c */ /* 0x000fe20003f82270 */
[----:B------:R-:W-:Y:S01]  /*0470*/  @P2 IMAD.MOV.U32 R4, RZ, RZ, R12 ;  /* 0x000000ffff042224 */ /* 0x000fe200078e000c */
[----:B------:R-:W-:Y:S01]  /*0480*/  @P2 MOV R5, R10 ;  /* 0x0000000a00052202 */ /* 0x000fe20000000f00 */
[----:B------:R-:W-:Y:S02]  /*0490*/  @P1 IMAD.MOV.U32 R4, RZ, RZ, R13 ;  /* 0x000000ffff041224 */ /* 0x000fe400078e000d */
[----:B------:R-:W-:-:S02]  /*04a0*/  @P0 IMAD.MOV.U32 R4, RZ, RZ, R14 ;  /* 0x000000ffff040224 */ /* 0x000fc400078e000e */
[----:B------:R-:W-:Y:S02]  /*04b0*/  @P1 IMAD.MOV.U32 R5, RZ, RZ, R12 ;  /* 0x000000ffff051224 */ /* 0x000fe400078e000c */
[----:B------:R-:W-:Y:S02]  /*04c0*/  @P3 IMAD.MOV.U32 R4, RZ, RZ, R15 ;  /* 0x000000ffff043224 */ /* 0x000fe400078e000f */
[----:B------:R-:W-:Y:S02]  /*04d0*/  @P5 IMAD.MOV.U32 R4, RZ, RZ, R11 ;  /* 0x000000ffff045224 */ /* 0x000fe400078e000b */
[----:B------:R-:W-:Y:S01]  /*04e0*/  @P0 IMAD.MOV.U32 R5, RZ, RZ, R13 ;  /* 0x000000ffff050224 */ /* 0x000fe200078e000d */
[----:B------:R-:W-:Y:S01]  /*04f0*/  @P3 MOV R5, R14 ;  /* 0x0000000e00053202 */ /* 0x000fe20000000f00 */
[----:B------:R-:W-:Y:S01]  /*0500*/  @P5 IMAD.MOV.U32 R5, RZ, RZ, R15 ;  /* 0x000000ffff055224 */ /* 0x000fe200078e000f */
[----:B------:R-:W-:Y:S01]  /*0510*/  MOV R8, R4 ;  /* 0x0000000400087202 */ /* 0x000fe20000000f00 */
[----:B------:R-:W-:Y:S01]  /*0520*/  @P4 IMAD.MOV.U32 R5, RZ, RZ, R11 ;  /* 0x000000ffff054224 */ /* 0x000fe200078e000b */
[----:B------:R-:W-:Y:S06]  /*0530*/  @!P6 BRA `(.L_x_4) ;  /* 0x00000000002ce947 */ /* 0x000fec0003800000 */
[----:B------:R-:W-:Y:S01]  /*0540*/  @P2 IMAD.MOV.U32 R4, RZ, RZ, R9 ;  /* 0x000000ffff042224 */ /* 0x000fe200078e0009 */
[----:B------:R-:W-:Y:S01]  /*0550*/  LOP3.LUT R3, R3, 0x1f, RZ, 0xc0, !PT ;  /* 0x0000001f03037812 */ /* 0x000fe200078ec0ff */
[----:B------:R-:W-:Y:S02]  /*0560*/  @P1 IMAD.MOV.U32 R4, RZ, RZ, R10 ;  /* 0x000000ffff041224 */ /* 0x000fe400078e000a */
[----:B------:R-:W-:Y:S01]  /*0570*/  @P0 IMAD.MOV.U32 R4, RZ, RZ, R12 ;  /* 0x000000ffff040224 */ /* 0x000fe200078e000c */
[----:B------:R-:W-:Y:S01]  /*0580*/  ISETP.EQ.AND P0, PT, R6, 0x8, PT ;  /* 0x000000080600780c */ /* 0x000fe20003f02270 */
[----:B------:R-:W-:Y:S01]  /*0590*/  @P3 IMAD.MOV.U32 R4, RZ, RZ, R13 ;  /* 0x000000ffff043224 */ /* 0x000fe200078e000d */
[----:B------:R-:W-:Y:S01]  /*05a0*/  @P5 MOV R4, R14 ;  /* 0x0000000e00045202 */ /* 0x000fe20000000f00 */
[----:B------:R-:W-:Y:S01]  /*05b0*/  @P4 IMAD.MOV.U32 R4, RZ, RZ, R15 ;  /* 0x000000ffff044224 */ /* 0x000fe200078e000f */
[----:B------:R-:W-:-:S09]  /*05c0*/  SHF.L.W.U32.HI R8, R5, R3, R8 ;  /* 0x0000000305087219 */ /* 0x000fd20000010e08 */
[----:B------:R-:W-:-:S05]  /*05d0*/  @P0 IMAD.MOV.U32 R4, RZ, RZ, R11 ;  /* 0x000000ffff040224 */ /* 0x000fca00078e000b */
[----:B------:R-:W-:-:S07]  /*05e0*/  SHF.L.W.U32.HI R5, R4, R3, R5 ;  /* 0x0000000304057219 */ /* 0x000fce0000010e05 */
.L_x_4:
[----:B------:R-:W-:Y:S05]  /*05f0*/  BSYNC.RECONVERGENT B1 ;  /* 0x0000000000017941 */ /* 0x000fea0003800200 */
.L_x_3:
[C-C-:B------:R-:W-:Y:S01]  /*0600*/  SHF.L.W.U32.HI R9, R5.reuse, 0x2, R8.reuse ;  /* 0x0000000205097819 */ /* 0x140fe20000010e08 */
[----:B------:R-:W-:Y:S01]  /*0610*/  IMAD.SHL.U32 R5, R5, 0x4, RZ ;  /* 0x0000000405057824 */ /* 0x000fe200078e00ff */
[----:B------:R-:W-:Y:S01]  /*0620*/  UMOV UR4, 0x54442d19 ;  /* 0x54442d1900047882 */ /* 0x000fe20000000000 */
[----:B------:R-:W-:Y:S01]  /*0630*/  UMOV UR5, 0x3bf921fb ;  /* 0x3bf921fb00057882 */ /* 0x000fe20000000000 */
[----:B------:R-:W-:Y:S02]  /*0640*/  SHF.R.S32.HI R4, RZ, 0x1f, R9 ;  /* 0x0000001fff047819 */ /* 0x000fe40000011409 */
[----:B------:R-:W-:Y:S02]  /*0650*/  SHF.R.U32.HI R3, RZ, 0x1e, R8 ;  /* 0x0000001eff037819 */ /* 0x000fe40000011608 */
[C---:B------:R-:W-:Y:S02]  /*0660*/  LOP3.LUT R6, R4.reuse, R5, RZ, 0x3c, !PT ;  /* 0x0000000504067212 */ /* 0x040fe400078e3cff */
[----:B------:R-:W-:-:S02]  /*0670*/  LOP3.LUT R7, R4, R9, RZ, 0x3c, !PT ;  /* 0x0000000904077212 */ /* 0x000fc400078e3cff */
[----:B------:R-:W-:Y:S02]  /*0680*/  ISETP.GE.AND P0, PT, R0, RZ, PT ;  /* 0x000000ff0000720c */ /* 0x000fe40003f06270 */
[----:B------:R-:W0:Y:S01]  /*0690*/  I2F.F64.S64 R4, R6 ;  /* 0x0000000600047312 */ /* 0x000e220000301c00 */
[C---:B------:R-:W-:Y:S02]  /*06a0*/  LOP3.LUT R0, R9.reuse, R0, RZ, 0x3c, !PT ;  /* 0x0000000009007212 */ /* 0x040fe400078e3cff */
[----:B------:R-:W-:Y:S02]  /*06b0*/  LEA.HI R3, R9, R3, RZ, 0x1 ;  /* 0x0000000309037211 */ /* 0x000fe400078f08ff */
[----:B------:R-:W-:-:S03]  /*06c0*/  ISETP.GE.AND P1, PT, R0, RZ, PT ;  /* 0x000000ff0000720c */ /* 0x000fc60003f26270 */
[----:B------:R-:W-:-:S05]  /*06d0*/  IMAD.MOV R0, RZ, RZ, -R3 ;  /* 0x000000ffff007224 */ /* 0x000fca00078e0a03 */
[----:B------:R-:W-:Y:S01]  /*06e0*/  @!P0 MOV R3, R0 ;  /* 0x0000000000038202 */ /* 0x000fe20000000f00 */
[----:B0-----:R-:W-:-:S10]  /*06f0*/  DMUL R4, R4, UR4 ;  /* 0x0000000404047c28 */ /* 0x001fd40008000000 */
[----:B------:R-:W0:Y:S02]  /*0700*/  F2F.F32.F64 R4, R4 ;  /* 0x0000000400047310 */ /* 0x000e240000301000 */
[----:B0-----:R-:W-:-:S07]  /*0710*/  FSEL R6, -R4, R4, !P1 ;  /* 0x0000000404067208 */ /* 0x001fce0004800100 */
.L_x_1:
[----:B------:R-:W-:Y:S05]  /*0720*/  BSYNC.RECONVERGENT B0 ;  /* 0x0000000000007941 */ /* 0x000fea0003800200 */
.L_x_0:
[----:B------:R-:W-:Y:S01]  /*0730*/  LOP3.LUT R8, R3, 0x1, RZ, 0xc0, !PT ;  /* 0x0000000103087812 */ /* 0x000fe200078ec0ff */
[----:B------:R-:W-:Y:S02]  /*0740*/  IMAD.MOV.U32 R0, RZ, RZ, 0x37cbac00 ;  /* 0x37cbac00ff007424 */ /* 0x000fe400078e00ff */
[----:B------:R-:W-:Y:S01]  /*0750*/  FMUL R7, R6, R6 ;  /* 0x0000000606077220 */ /* 0x000fe20000400000 */
[----:B------:R-:W0:Y:S01]  /*0760*/  LDC.64 R4, c[0x0][0x388] ;  /* 0x0000e200ff047b82 */ /* 0x000e220000000a00 */
[----:B------:R-:W-:Y:S01]  /*0770*/  ISETP.NE.U32.AND P0, PT, R8, 0x1, PT ;  /* 0x000000010800780c */ /* 0x000fe20003f05070 */
[----:B------:R-:W-:Y:S02]  /*0780*/  IMAD.MOV.U32 R8, RZ, RZ, 0x3d2aaabb ;  /* 0x3d2aaabbff087424 */ /* 0x000fe400078e00ff */
[----:B------:R-:W-:Y:S01]  /*0790*/  FFMA R0, R7, R0, -0.0013887860113754868507 ;  /* 0xbab607ed07007423 */ /* 0x000fe20000000000 */
[----:B------:R-:W-:Y:S01]  /*07a0*/  IMAD.MOV.U32 R9, RZ, RZ, 0x3effffff ;  /* 0x3effffffff097424 */ /* 0x000fe200078e00ff */
[----:B------:R-:W-:-:S02]  /*07b0*/  LOP3.LUT P1, RZ, R3, 0x2, RZ, 0xc0, !PT ;  /* 0x0000000203ff7812 */ /* 0x000fc4000782c0ff */
[----:B------:R-:W-:Y:S02]  /*07c0*/  FSEL R8, R8, 0.0083327032625675201416, !P0 ;  /* 0x3c0885e408087808 */ /* 0x000fe40004000000 */
[----:B------:R-:W-:Y:S02]  /*07d0*/  FSEL R0, R0, -0.00019574658654164522886, !P0 ;  /* 0xb94d415300007808 */ /* 0x000fe40004000000 */
[----:B------:R-:W-:-:S03]  /*07e0*/  FSEL R3, -R9, -0.16666662693023681641, !P0 ;  /* 0xbe2aaaa809037808 */ /* 0x000fc60004000100 */
[----:B------:R-:W-:Y:S01]  /*07f0*/  FFMA R8, R7, R0, R8 ;  /* 0x0000000007087223 */ /* 0x000fe20000000008 */
[----:B------:R-:W-:-:S03]  /*0800*/  FSEL R0, R6, 1, P0 ;  /* 0x3f80000006007808 */ /* 0x000fc60000000000 */
[C---:B------:R-:W-:Y:S02]  /*0810*/  FFMA R3, R7.reuse, R8, R3 ;  /* 0x0000000807037223 */ /* 0x040fe40000000003 */
[----:B------:R-:W-:-:S04]  /*0820*/  FFMA R7, R7, R0, RZ ;  /* 0x0000000007077223 */ /* 0x000fc800000000ff */
[----:B------:R-:W-:Y:S01]  /*0830*/  FFMA R3, R7, R3, R0 ;  /* 0x0000000307037223 */ /* 0x000fe20000000000 */
[----:B0-----:R-:W-:-:S04]  /*0840*/  IMAD.WIDE.U32 R4, R2, 0x4, R4 ;  /* 0x0000000402047825 */ /* 0x001fc800078e0004 */
[----:B------:R-:W-:-:S05]  /*0850*/  @P1 FADD R3, RZ, -R3 ;  /* 0x80000003ff031221 */ /* 0x000fca0000000000 */
[----:B------:R-:W-:Y:S01]  /*0860*/  STG.E desc[UR6][R4.64], R3 ;  /* 0x0000000304007986 */ /* 0x000fe2000c101906 */
[----:B------:R-:W-:Y:S05]  /*0870*/  EXIT ;  /* 0x000000000000794d */ /* 0x000fea0003800000 */
.L_x_5:
[----:B------:R-:W-:-:S00]  /*0880*/  BRA `(.L_x_5) ;  /* 0xfffffffc00fc7947 */ /* 0x000fc0000383ffff */
[----:B------:R-:W-:-:S00]  /*0890*/  NOP ;  /* 0x0000000000007918 */ /* 0x000fc00000000000 */
        /* <DEDUP_REMOVED lines=14> */
.L_x_6:


//--------------------- .nv.global.init           --------------------------
	.section	.nv.global.init,"aw",@progbits
	.align	4
.nv.global.init:
	.type		__cudart_i2opi_f,@object
	.size		__cudart_i2opi_f,(.L_0 - __cudart_i2opi_f)
__cudart_i2opi_f:
        /*0000*/ 	.byte	0x41, 0x90, 0x43, 0x3c, 0x99, 0x95, 0x62, 0xdb, 0xc0, 0xdd, 0x34, 0xf5, 0xd1, 0x57, 0x27, 0xfc
        /*0010*/ 	.byte	0x29, 0x15, 0x44, 0x4e, 0x6e, 0x83, 0xf9, 0xa2
.L_0:


//--------------------- .nv.shared.reserved.0     --------------------------
	.section	.nv.shared.reserved.0,"aw",@nobits
	.weak		__nv_reservedSMEM_offset_0_alias
	.size		__nv_reservedSMEM_offset_0_alias, 0, 64
	.other		__nv_reservedSMEM_offset_0_alias,@"STO_CUDA_RESERVED_SHARED STV_DEFAULT"
__nv_reservedSMEM_offset_0_alias:
	.zero		0
	.zero		64


//--------------------- .nv.constant0._Z4sinePfS_i --------------------------
	.section	.nv.constant0._Z4sinePfS_i,"a",@progbits
	.sectionflags	@""
	.align	4
.nv.constant0._Z4sinePfS_i:
	.zero		916


//--------------------- SYMBOLS --------------------------

	.type		.nv.reservedSmem.offset0,@object
	.size		.nv.reservedSmem.offset0,0x4
